//
// Generated by NVIDIA NVVM Compiler
//
// Compiler Build ID: CL-36424714
// Cuda compilation tools, release 13.0, V13.0.88
// Based on NVVM 20.0.0
//

.version 9.0
.target sm_100
.address_size 64

	// .globl	_Z8addRangePxiiiiiii
// _ZZ8sumRangePxS_iiiiiiE4smem has been demoted

.visible .entry _Z8addRangePxiiiiiii(
	.param .u64 .ptr .align 1 _Z8addRangePxiiiiiii_param_0,
	.param .u32 _Z8addRangePxiiiiiii_param_1,
	.param .u32 _Z8addRangePxiiiiiii_param_2,
	.param .u32 _Z8addRangePxiiiiiii_param_3,
	.param .u32 _Z8addRangePxiiiiiii_param_4,
	.param .u32 _Z8addRangePxiiiiiii_param_5,
	.param .u32 _Z8addRangePxiiiiiii_param_6,
	.param .u32 _Z8addRangePxiiiiiii_param_7
)
{
	.reg .pred 	%p<10>;
	.reg .b32 	%r<16>;
	.reg .b64 	%rd<8>;

	ld.param.u64 	%rd1, [_Z8addRangePxiiiiiii_param_0];
	ld.param.u32 	%r3, [_Z8addRangePxiiiiiii_param_1];
	ld.param.u32 	%r4, [_Z8addRangePxiiiiiii_param_3];
	ld.param.u32 	%r5, [_Z8addRangePxiiiiiii_param_4];
	ld.param.u32 	%r6, [_Z8addRangePxiiiiiii_param_5];
	ld.param.u32 	%r7, [_Z8addRangePxiiiiiii_param_6];
	ld.param.u32 	%r2, [_Z8addRangePxiiiiiii_param_7];
	mov.u32 	%r8, %ctaid.x;
	mov.u32 	%r9, %ntid.x;
	mov.u32 	%r10, %tid.x;
	mad.lo.s32 	%r11, %r8, %r9, %r10;
	mov.u32 	%r12, %ctaid.y;
	mov.u32 	%r13, %ntid.y;
	mov.u32 	%r14, %tid.y;
	mad.lo.s32 	%r15, %r12, %r13, %r14;
	mad.lo.s32 	%r1, %r3, %r15, %r11;
	setp.le.u32 	%p1, %r5, %r11;
	setp.le.u32 	%p2, %r11, %r7;
	and.pred  	%p3, %p1, %p2;
	setp.le.u32 	%p4, %r4, %r15;
	setp.le.u32 	%p5, %r15, %r6;
	and.pred  	%p6, %p4, %p5;
	and.pred  	%p8, %p3, %p6;
	not.pred 	%p9, %p8;
	@%p9 bra 	$L__BB0_2;
	cvta.to.global.u64 	%rd2, %rd1;
	cvt.s64.s32 	%rd3, %r2;
	mul.wide.u32 	%rd4, %r1, 8;
	add.s64 	%rd5, %rd2, %rd4;
	ld.global.u64 	%rd6, [%rd5];
	add.s64 	%rd7, %rd6, %rd3;
	st.global.u64 	[%rd5], %rd7;
$L__BB0_2:
	ret;

}
	// .globl	_Z8sumRangePxS_iiiiii
.visible .entry _Z8sumRangePxS_iiiiii(
	.param .u64 .ptr .align 1 _Z8sumRangePxS_iiiiii_param_0,
	.param .u64 .ptr .align 1 _Z8sumRangePxS_iiiiii_param_1,
	.param .u32 _Z8sumRangePxS_iiiiii_param_2,
	.param .u32 _Z8sumRangePxS_iiiiii_param_3,
	.param .u32 _Z8sumRangePxS_iiiiii_param_4,
	.param .u32 _Z8sumRangePxS_iiiiii_param_5,
	.param .u32 _Z8sumRangePxS_iiiiii_param_6,
	.param .u32 _Z8sumRangePxS_iiiiii_param_7
)
{
	.reg .pred 	%p<18>;
	.reg .b32 	%r<29>;
	.reg .b64 	%rd<15>;
	// demoted variable
	.shared .align 8 .b8 _ZZ8sumRangePxS_iiiiiiE4smem[1024];
	ld.param.u64 	%rd1, [_Z8sumRangePxS_iiiiii_param_0];
	ld.param.u64 	%rd2, [_Z8sumRangePxS_iiiiii_param_1];
	ld.param.u32 	%r10, [_Z8sumRangePxS_iiiiii_param_2];
	ld.param.u32 	%r15, [_Z8sumRangePxS_iiiiii_param_3];
	ld.param.u32 	%r11, [_Z8sumRangePxS_iiiiii_param_4];
	ld.param.u32 	%r12, [_Z8sumRangePxS_iiiiii_param_5];
	ld.param.u32 	%r13, [_Z8sumRangePxS_iiiiii_param_6];
	ld.param.u32 	%r14, [_Z8sumRangePxS_iiiiii_param_7];
	mov.u32 	%r1, %tid.x;
	mov.u32 	%r2, %ctaid.x;
	mov.u32 	%r28, %ntid.x;
	mad.lo.s32 	%r4, %r2, %r28, %r1;
	mov.u32 	%r5, %ctaid.y;
	mov.u32 	%r17, %ntid.y;
	mov.u32 	%r18, %tid.y;
	mad.lo.s32 	%r19, %r5, %r17, %r18;
	setp.ge.u32 	%p1, %r4, %r10;
	setp.ge.u32 	%p2, %r19, %r15;
	or.pred  	%p3, %p1, %p2;
	@%p3 bra 	$L__BB1_10;
	setp.le.u32 	%p4, %r12, %r4;
	setp.le.u32 	%p5, %r4, %r14;
	and.pred  	%p6, %p4, %p5;
	setp.le.u32 	%p7, %r11, %r19;
	setp.le.u32 	%p8, %r19, %r13;
	and.pred  	%p9, %p7, %p8;
	and.pred  	%p10, %p6, %p9;
	shl.b32 	%r20, %r1, 3;
	mov.u32 	%r21, _ZZ8sumRangePxS_iiiiiiE4smem;
	add.s32 	%r7, %r21, %r20;
	not.pred 	%p11, %p10;
	@%p11 bra 	$L__BB1_3;
	mad.lo.s32 	%r22, %r10, %r19, %r4;
	cvta.to.global.u64 	%rd4, %rd1;
	mul.wide.u32 	%rd5, %r22, 8;
	add.s64 	%rd6, %rd4, %rd5;
	ld.global.u64 	%rd7, [%rd6];
	st.shared.u64 	[%r7], %rd7;
	bra.uni 	$L__BB1_4;
$L__BB1_3:
	mov.b64 	%rd3, 0;
	st.shared.u64 	[%r7], %rd3;
$L__BB1_4:
	bar.sync 	0;
	setp.lt.u32 	%p12, %r28, 2;
	@%p12 bra 	$L__BB1_8;
$L__BB1_5:
	shr.u32 	%r9, %r28, 1;
	setp.ge.u32 	%p13, %r1, %r9;
	add.s32 	%r23, %r9, %r4;
	setp.ge.u32 	%p14, %r23, %r10;
	or.pred  	%p15, %p13, %p14;
	@%p15 bra 	$L__BB1_7;
	shl.b32 	%r24, %r9, 3;
	add.s32 	%r25, %r7, %r24;
	ld.shared.u64 	%rd8, [%r25];
	ld.shared.u64 	%rd9, [%r7];
	add.s64 	%rd10, %rd9, %rd8;
	st.shared.u64 	[%r7], %rd10;
$L__BB1_7:
	bar.sync 	0;
	setp.gt.u32 	%p16, %r28, 3;
	mov.u32 	%r28, %r9;
	@%p16 bra 	$L__BB1_5;
$L__BB1_8:
	setp.ne.s32 	%p17, %r1, 0;
	@%p17 bra 	$L__BB1_10;
	ld.shared.u64 	%rd11, [_ZZ8sumRangePxS_iiiiiiE4smem];
	mov.u32 	%r26, %nctaid.x;
	mad.lo.s32 	%r27, %r5, %r26, %r2;
	cvta.to.global.u64 	%rd12, %rd2;
	mul.wide.u32 	%rd13, %r27, 8;
	add.s64 	%rd14, %rd12, %rd13;
	st.global.u64 	[%rd14], %rd11;
$L__BB1_10:
	ret;

}


// ===== COMPILED SASS (sm_100) =====

	.target	sm_100

	.elftype	@"ET_EXEC"


//--------------------- .note.nv.tkinfo           --------------------------
	.section	.note.nv.tkinfo,"",@"SHT_NOTE"
	.sectionflags	@"SHF_NOTE_NV_TKINFO"
	.tkinfo
        /*0018*/ 	.word	0x00000002
        /*0030*/ 	.string	""
        /*0030*/ 	.string	"ptxas"
        /*0030*/ 	.string	"Cuda compilation tools, release 13.0, V13.0.88"
        /*0030*/ 	.string	"Build cuda_13.0.r13.0/compiler.36424714_0"
        /*0030*/ 	.string	"-arch sm_100 -m 64 "



//--------------------- .note.nv.cuinfo           --------------------------
	.section	.note.nv.cuinfo,"",@"SHT_NOTE"
	.sectionflags	@"SHF_NOTE_NV_CUINFO"
        /*0018*/ 	.short	0x0002
        /*001a*/ 	.short	0x0064
        /*001c*/ 	.short	0x0082
	.zero		2


//--------------------- .nv.info                  --------------------------
	.section	.nv.info,"",@"SHT_CUDA_INFO"
	.align	4


	//----- nvinfo : EIATTR_REGCOUNT
	.align		4
        /*0000*/ 	.byte	0x04, 0x2f
        /*0002*/ 	.short	(.L_1 - .L_0)
	.align		4
.L_0:
        /*0004*/ 	.word	index@(_Z8addRangePxiiiiiii)
        /*0008*/ 	.word	0x0000000a


	//----- nvinfo : EIATTR_FRAME_SIZE
	.align		4
.L_1:
        /*000c*/ 	.byte	0x04, 0x11
        /*000e*/ 	.short	(.L_3 - .L_2)
	.align		4
.L_2:
        /*0010*/ 	.word	index@(_Z8addRangePxiiiiiii)
        /*0014*/ 	.word	0x00000000


	//----- nvinfo : EIATTR_REGCOUNT
	.align		4
.L_3:
        /*0018*/ 	.byte	0x04, 0x2f
        /*001a*/ 	.short	(.L_5 - .L_4)
	.align		4
.L_4:
        /*001c*/ 	.word	index@(_Z8sumRangePxS_iiiiii)
        /*0020*/ 	.word	0x0000000f


	//----- nvinfo : EIATTR_FRAME_SIZE
	.align		4
.L_5:
        /*0024*/ 	.byte	0x04, 0x11
        /*0026*/ 	.short	(.L_7 - .L_6)
	.align		4
.L_6:
        /*0028*/ 	.word	index@(_Z8sumRangePxS_iiiiii)
        /*002c*/ 	.word	0x00000000


	//----- nvinfo : EIATTR_MIN_STACK_SIZE
	.align		4
.L_7:
        /*0030*/ 	.byte	0x04, 0x12
        /*0032*/ 	.short	(.L_9 - .L_8)
	.align		4
.L_8:
        /*0034*/ 	.word	index@(_Z8sumRangePxS_iiiiii)
        /*0038*/ 	.word	0x00000000


	//----- nvinfo : EIATTR_MIN_STACK_SIZE
	.align		4
.L_9:
        /*003c*/ 	.byte	0x04, 0x12
        /*003e*/ 	.short	(.L_11 - .L_10)
	.align		4
.L_10:
        /*0040*/ 	.word	index@(_Z8addRangePxiiiiiii)
        /*0044*/ 	.word	0x00000000
.L_11:


//--------------------- .nv.compat                --------------------------
	.section	.nv.compat,"",@"SHT_CUDA_COMPAT_INFO"
	.align	4
        /*0000*/ 	.byte	0x02, 0x09, 0x00, 0x00, 0x02, 0x02, 0x01, 0x00, 0x02, 0x05, 0x05, 0x00, 0x03, 0x07, 0x01, 0x01
        /*0010*/ 	.byte	0x02, 0x03, 0x00, 0x00, 0x02, 0x06, 0x01, 0x00, 0x04, 0x0b, 0x08, 0x00, 0x09, 0x00, 0x00, 0x00
        /*0020*/ 	.byte	0x00, 0x00, 0x00, 0x00


//--------------------- .nv.info._Z8sumRangePxS_iiiiii --------------------------
	.section	.nv.info._Z8sumRangePxS_iiiiii,"",@"SHT_CUDA_INFO"
	.sectionflags	@""
	.align	4


	//----- nvinfo : EIATTR_CUDA_API_VERSION
	.align		4
        /*0000*/ 	.byte	0x04, 0x37
        /*0002*/ 	.short	(.L_13 - .L_12)
.L_12:
        /*0004*/ 	.word	0x00000082


	//----- nvinfo : EIATTR_KPARAM_INFO
	.align		4
.L_13:
        /*0008*/ 	.byte	0x04, 0x17
        /*000a*/ 	.short	(.L_15 - .L_14)
.L_14:
        /*000c*/ 	.word	0x00000000
        /*0010*/ 	.short	0x0007
        /*0012*/ 	.short	0x0024
        /*0014*/ 	.byte	0x00, 0xf0, 0x11, 0x00


	//----- nvinfo : EIATTR_KPARAM_INFO
	.align		4
.L_15:
        /*0018*/ 	.byte	0x04, 0x17
        /*001a*/ 	.short	(.L_17 - .L_16)
.L_16:
        /*001c*/ 	.word	0x00000000
        /*0020*/ 	.short	0x0006
        /*0022*/ 	.short	0x0020
        /*0024*/ 	.byte	0x00, 0xf0, 0x11, 0x00


	//----- nvinfo : EIATTR_KPARAM_INFO
	.align		4
.L_17:
        /*0028*/ 	.byte	0x04, 0x17
        /*002a*/ 	.short	(.L_19 - .L_18)
.L_18:
        /*002c*/ 	.word	0x00000000
        /*0030*/ 	.short	0x0005
        /*0032*/ 	.short	0x001c
        /*0034*/ 	.byte	0x00, 0xf0, 0x11, 0x00


	//----- nvinfo : EIATTR_KPARAM_INFO
	.align		4
.L_19:
        /*0038*/ 	.byte	0x04, 0x17
        /*003a*/ 	.short	(.L_21 - .L_20)
.L_20:
        /*003c*/ 	.word	0x00000000
        /*0040*/ 	.short	0x0004
        /*0042*/ 	.short	0x0018
        /*0044*/ 	.byte	0x00, 0xf0, 0x11, 0x00


	//----- nvinfo : EIATTR_KPARAM_INFO
	.align		4
.L_21:
        /*0048*/ 	.byte	0x04, 0x17
        /*004a*/ 	.short	(.L_23 - .L_22)
.L_22:
        /*004c*/ 	.word	0x00000000
        /*0050*/ 	.short	0x0003
        /*0052*/ 	.short	0x0014
        /*0054*/ 	.byte	0x00, 0xf0, 0x11, 0x00


	//----- nvinfo : EIATTR_KPARAM_INFO
	.align		4
.L_23:
        /*0058*/ 	.byte	0x04, 0x17
        /*005a*/ 	.short	(.L_25 - .L_24)
.L_24:
        /*005c*/ 	.word	0x00000000
        /*0060*/ 	.short	0x0002
        /*0062*/ 	.short	0x0010
        /*0064*/ 	.byte	0x00, 0xf0, 0x11, 0x00


	//----- nvinfo : EIATTR_KPARAM_INFO
	.align		4
.L_25:
        /*0068*/ 	.byte	0x04, 0x17
        /*006a*/ 	.short	(.L_27 - .L_26)
.L_26:
        /*006c*/ 	.word	0x00000000
        /*0070*/ 	.short	0x0001
        /*0072*/ 	.short	0x0008
        /*0074*/ 	.byte	0x00, 0xf5, 0x21, 0x00


	//----- nvinfo : EIATTR_KPARAM_INFO
	.align		4
.L_27:
        /*0078*/ 	.byte	0x04, 0x17
        /*007a*/ 	.short	(.L_29 - .L_28)
.L_28:
        /*007c*/ 	.word	0x00000000
        /*0080*/ 	.short	0x0000
        /*0082*/ 	.short	0x0000
        /*0084*/ 	.byte	0x00, 0xf5, 0x21, 0x00


	//----- nvinfo : EIATTR_SPARSE_MMA_MASK
	.align		4
.L_29:
        /*0088*/ 	.byte	0x03, 0x50
        /*008a*/ 	.short	0x0000


	//----- nvinfo : EIATTR_MAXREG_COUNT
	.align		4
        /*008c*/ 	.byte	0x03, 0x1b
        /*008e*/ 	.short	0x00ff


	//----- nvinfo : EIATTR_NUM_BARRIERS
	.align		4
        /*0090*/ 	.byte	0x02, 0x4c
        /*0092*/ 	.byte	0x01
	.zero		1


	//----- nvinfo : EIATTR_MERCURY_ISA_VERSION
	.align		4
        /*0094*/ 	.byte	0x03, 0x5f
        /*0096*/ 	.short	0x0101


	//----- nvinfo : EIATTR_VRC_CTA_INIT_COUNT
	.align		4
        /*0098*/ 	.byte	0x02, 0x4a
	.zero		1
	.zero		1


	//----- nvinfo : EIATTR_EXIT_INSTR_OFFSETS
	.align		4
        /*009c*/ 	.byte	0x04, 0x1c
        /*009e*/ 	.short	(.L_31 - .L_30)


	//   ....[0]....
.L_30:
        /*00a0*/ 	.word	0x000000c0


	//   ....[1]....
        /*00a4*/ 	.word	0x00000330


	//   ....[2]....
        /*00a8*/ 	.word	0x000003d0


	//----- nvinfo : EIATTR_CBANK_PARAM_SIZE
	.align		4
.L_31:
        /*00ac*/ 	.byte	0x03, 0x19
        /*00ae*/ 	.short	0x0028


	//----- nvinfo : EIATTR_PARAM_CBANK
	.align		4
        /*00b0*/ 	.byte	0x04, 0x0a
        /*00b2*/ 	.short	(.L_33 - .L_32)
	.align		4
.L_32:
        /*00b4*/ 	.word	index@(.nv.constant0._Z8sumRangePxS_iiiiii)
        /*00b8*/ 	.short	0x0380
        /*00ba*/ 	.short	0x0028


	//----- nvinfo : EIATTR_SW_WAR
	.align		4
.L_33:
        /*00bc*/ 	.byte	0x04, 0x36
        /*00be*/ 	.short	(.L_35 - .L_34)
.L_34:
        /*00c0*/ 	.word	0x00000008
.L_35:


//--------------------- .nv.info._Z8addRangePxiiiiiii --------------------------
	.section	.nv.info._Z8addRangePxiiiiiii,"",@"SHT_CUDA_INFO"
	.sectionflags	@""
	.align	4


	//----- nvinfo : EIATTR_CUDA_API_VERSION
	.align		4
        /*0000*/ 	.byte	0x04, 0x37
        /*0002*/ 	.short	(.L_37 - .L_36)
.L_36:
        /*0004*/ 	.word	0x00000082


	//----- nvinfo : EIATTR_KPARAM_INFO
	.align		4
.L_37:
        /*0008*/ 	.byte	0x04, 0x17
        /*000a*/ 	.short	(.L_39 - .L_38)
.L_38:
        /*000c*/ 	.word	0x00000000
        /*0010*/ 	.short	0x0007
        /*0012*/ 	.short	0x0020
        /*0014*/ 	.byte	0x00, 0xf0, 0x11, 0x00


	//----- nvinfo : EIATTR_KPARAM_INFO
	.align		4
.L_39:
        /*0018*/ 	.byte	0x04, 0x17
        /*001a*/ 	.short	(.L_41 - .L_40)
.L_40:
        /*001c*/ 	.word	0x00000000
        /*0020*/ 	.short	0x0006
        /*0022*/ 	.short	0x001c
        /*0024*/ 	.byte	0x00, 0xf0, 0x11, 0x00


	//----- nvinfo : EIATTR_KPARAM_INFO
	.align		4
.L_41:
        /*0028*/ 	.byte	0x04, 0x17
        /*002a*/ 	.short	(.L_43 - .L_42)
.L_42:
        /*002c*/ 	.word	0x00000000
        /*0030*/ 	.short	0x0005
        /*0032*/ 	.short	0x0018
        /*0034*/ 	.byte	0x00, 0xf0, 0x11, 0x00


	//----- nvinfo : EIATTR_KPARAM_INFO
	.align		4
.L_43:
        /*0038*/ 	.byte	0x04, 0x17
        /*003a*/ 	.short	(.L_45 - .L_44)
.L_44:
        /*003c*/ 	.word	0x00000000
        /*0040*/ 	.short	0x0004
        /*0042*/ 	.short	0x0014
        /*0044*/ 	.byte	0x00, 0xf0, 0x11, 0x00


	//----- nvinfo : EIATTR_KPARAM_INFO
	.align		4
.L_45:
        /*0048*/ 	.byte	0x04, 0x17
        /*004a*/ 	.short	(.L_47 - .L_46)
.L_46:
        /*004c*/ 	.word	0x00000000
        /*0050*/ 	.short	0x0003
        /*0052*/ 	.short	0x0010
        /*0054*/ 	.byte	0x00, 0xf0, 0x11, 0x00


	//----- nvinfo : EIATTR_KPARAM_INFO
	.align		4
.L_47:
        /*0058*/ 	.byte	0x04, 0x17
        /*005a*/ 	.short	(.L_49 - .L_48)
.L_48:
        /*005c*/ 	.word	0x00000000
        /*0060*/ 	.short	0x0002
        /*0062*/ 	.short	0x000c
        /*0064*/ 	.byte	0x00, 0xf0, 0x11, 0x00


	//----- nvinfo : EIATTR_KPARAM_INFO
	.align		4
.L_49:
        /*0068*/ 	.byte	0x04, 0x17
        /*006a*/ 	.short	(.L_51 - .L_50)
.L_50:
        /*006c*/ 	.word	0x00000000
        /*0070*/ 	.short	0x0001
        /*0072*/ 	.short	0x0008
        /*0074*/ 	.byte	0x00, 0xf0, 0x11, 0x00


	//----- nvinfo : EIATTR_KPARAM_INFO
	.align		4
.L_51:
        /*0078*/ 	.byte	0x04, 0x17
        /*007a*/ 	.short	(.L_53 - .L_52)
.L_52:
        /*007c*/ 	.word	0x00000000
        /*0080*/ 	.short	0x0000
        /*0082*/ 	.short	0x0000
        /*0084*/ 	.byte	0x00, 0xf5, 0x21, 0x00


	//----- nvinfo : EIATTR_SPARSE_MMA_MASK
	.align		4
.L_53:
        /*0088*/ 	.byte	0x03, 0x50
        /*008a*/ 	.short	0x0000


	//----- nvinfo : EIATTR_MAXREG_COUNT
	.align		4
        /*008c*/ 	.byte	0x03, 0x1b
        /*008e*/ 	.short	0x00ff


	//----- nvinfo : EIATTR_MERCURY_ISA_VERSION
	.align		4
        /*0090*/ 	.byte	0x03, 0x5f
        /*0092*/ 	.short	0x0101


	//----- nvinfo : EIATTR_VRC_CTA_INIT_COUNT
	.align		4
        /*0094*/ 	.byte	0x02, 0x4a
	.zero		1
	.zero		1


	//----- nvinfo : EIATTR_EXIT_INSTR_OFFSETS
	.align		4
        /*0098*/ 	.byte	0x04, 0x1c
        /*009a*/ 	.short	(.L_55 - .L_54)


	//   ....[0]....
.L_54:
        /*009c*/ 	.word	0x00000110


	//   ....[1]....
        /*00a0*/ 	.word	0x000001a0


	//----- nvinfo : EIATTR_CBANK_PARAM_SIZE
	.align		4
.L_55:
        /*00a4*/ 	.byte	0x03, 0x19
        /*00a6*/ 	.short	0x0024


	//----- nvinfo : EIATTR_PARAM_CBANK
	.align		4
        /*00a8*/ 	.byte	0x04, 0x0a
        /*00aa*/ 	.short	(.L_57 - .L_56)
	.align		4
.L_56:
        /*00ac*/ 	.word	index@(.nv.constant0._Z8addRangePxiiiiiii)
        /*00b0*/ 	.short	0x0380
        /*00b2*/ 	.short	0x0024


	//----- nvinfo : EIATTR_SW_WAR
	.align		4
.L_57:
        /*00b4*/ 	.byte	0x04, 0x36
        /*00b6*/ 	.short	(.L_59 - .L_58)
.L_58:
        /*00b8*/ 	.word	0x00000008
.L_59:


//--------------------- .nv.callgraph             --------------------------
	.section	.nv.callgraph,"",@"SHT_CUDA_CALLGRAPH"
	.align	4
	.sectionentsize	8
	.align		4
        /*0000*/ 	.word	0x00000000
	.align		4
        /*0004*/ 	.word	0xffffffff
	.align		4
        /*0008*/ 	.word	0x00000000
	.align		4
        /*000c*/ 	.word	0xfffffffe
	.align		4
        /*0010*/ 	.word	0x00000000
	.align		4
        /*0014*/ 	.word	0xfffffffd
	.align		4
        /*0018*/ 	.word	0x00000000
	.align		4
        /*001c*/ 	.word	0xfffffffc


//--------------------- .text._Z8sumRangePxS_iiiiii --------------------------
	.section	.text._Z8sumRangePxS_iiiiii,"ax",@progbits
	.align	128
        .global         _Z8sumRangePxS_iiiiii
        .type           _Z8sumRangePxS_iiiiii,@function
        .size           _Z8sumRangePxS_iiiiii,(.L_x_4 - _Z8sumRangePxS_iiiiii)
        .other          _Z8sumRangePxS_iiiiii,@"STO_CUDA_ENTRY STV_DEFAULT"
_Z8sumRangePxS_iiiiii:
.text._Z8sumRangePxS_iiiiii:
[----:B------:R-:W-:Y:S01]  /*0000*/  LDC R1, c[0x0][0x37c] ;  /* 0x0000df00ff017b82 */ /* 0x000fe20000000800 */
[----:B------:R-:W0:Y:S07]  /*0010*/  S2R R10, SR_CTAID.Y ;  /* 0x00000000000a7919 */ /* 0x000e2e0000002600 */
[----:B------:R-:W1:Y:S01]  /*0020*/  S2UR UR6, SR_CTAID.X ;  /* 0x00000000000679c3 */ /* 0x000e620000002500 */
[----:B------:R-:W2:Y:S01]  /*0030*/  LDCU.64 UR10, c[0x0][0x390] ;  /* 0x00007200ff0a77ac */ /* 0x000ea20008000a00 */
[----:B------:R-:W0:Y:S01]  /*0040*/  S2R R5, SR_TID.Y ;  /* 0x0000000000057919 */ /* 0x000e220000002200 */
[----:B------:R-:W1:Y:S05]  /*0050*/  S2R R9, SR_TID.X ;  /* 0x0000000000097919 */ /* 0x000e6a0000002100 */
[----:B------:R-:W1:Y:S01]  /*0060*/  LDC R6, c[0x0][0x360] ;  /* 0x0000d800ff067b82 */ /* 0x000e620000000800 */
[----:B------:R-:W0:Y:S02]  /*0070*/  LDCU UR4, c[0x0][0x364] ;  /* 0x00006c80ff0477ac */ /* 0x000e240008000800 */
[----:B0-----:R-:W-:-:S02]  /*0080*/  IMAD R5, R10, UR4, R5 ;  /* 0x000000040a057c24 */ /* 0x001fc4000f8e0205 */
[----:B-1----:R-:W-:-:S03]  /*0090*/  IMAD R0, R6, UR6, R9 ;  /* 0x0000000606007c24 */ /* 0x002fc6000f8e0209 */
[----:B--2---:R-:W-:-:S04]  /*00a0*/  ISETP.GE.U32.AND P0, PT, R5, UR11, PT ;  /* 0x0000000b05007c0c */ /* 0x004fc8000bf06070 */
[----:B------:R-:W-:-:S13]  /*00b0*/  ISETP.GE.U32.OR P0, PT, R0, UR10, P0 ;  /* 0x0000000a00007c0c */ /* 0x000fda0008706470 */
[----:B------:R-:W-:Y:S05]  /*00c0*/  @P0 EXIT ;  /* 0x000000000000094d */ /* 0x000fea0003800000 */
[----:B------:R-:W0:Y:S01]  /*00d0*/  LDCU.64 UR4, c[0x0][0x3a0] ;  /* 0x00007400ff0477ac */ /* 0x000e220008000a00 */
[----:B------:R-:W1:Y:S01]  /*00e0*/  LDCU.64 UR8, c[0x0][0x398] ;  /* 0x00007300ff0877ac */ /* 0x000e620008000a00 */
[C---:B0-----:R-:W-:Y:S02]  /*00f0*/  ISETP.GT.U32.AND P0, PT, R0.reuse, UR5, PT ;  /* 0x0000000500007c0c */ /* 0x041fe4000bf04070 */
[C---:B------:R-:W-:Y:S02]  /*0100*/  ISETP.GT.U32.AND P1, PT, R5.reuse, UR4, PT ;  /* 0x0000000405007c0c */ /* 0x040fe4000bf24070 */
[----:B-1----:R-:W-:Y:S02]  /*0110*/  ISETP.GE.U32.AND P0, PT, R0, UR9, !P0 ;  /* 0x0000000900007c0c */ /* 0x002fe4000c706070 */
[----:B------:R-:W-:Y:S01]  /*0120*/  ISETP.GE.U32.AND P1, PT, R5, UR8, !P1 ;  /* 0x0000000805007c0c */ /* 0x000fe2000cf26070 */
[----:B------:R-:W0:Y:S03]  /*0130*/  LDCU.64 UR8, c[0x0][0x358] ;  /* 0x00006b00ff0877ac */ /* 0x000e260008000a00 */
[----:B------:R-:W-:-:S13]  /*0140*/  PLOP3.LUT P0, PT, P0, P1, PT, 0x80, 0x8 ;  /* 0x000000000008781c */ /* 0x000fda0000703070 */
[----:B------:R-:W1:Y:S01]  /*0150*/  @P0 LDC.64 R2, c[0x0][0x380] ;  /* 0x0000e000ff020b82 */ /* 0x000e620000000a00 */
[----:B------:R-:W-:-:S04]  /*0160*/  @P0 IMAD R5, R5, UR10, R0 ;  /* 0x0000000a05050c24 */ /* 0x000fc8000f8e0200 */
[----:B-1----:R-:W-:-:S06]  /*0170*/  @P0 IMAD.WIDE.U32 R2, R5, 0x8, R2 ;  /* 0x0000000805020825 */ /* 0x002fcc00078e0002 */
[----:B0-----:R-:W2:Y:S01]  /*0180*/  @P0 LDG.E.64 R2, desc[UR8][R2.64] ;  /* 0x0000000802020981 */ /* 0x001ea2000c1e1b00 */
[----:B------:R-:W0:Y:S01]  /*0190*/  S2UR UR5, SR_CgaCtaId ;  /* 0x00000000000579c3 */ /* 0x000e220000008800 */
[----:B------:R-:W-:Y:S01]  /*01a0*/  UMOV UR4, 0x400 ;  /* 0x0000040000047882 */ /* 0x000fe20000000000 */
[----:B------:R-:W-:Y:S02]  /*01b0*/  ISETP.GE.U32.AND P2, PT, R6, 0x2, PT ;  /* 0x000000020600780c */ /* 0x000fe40003f46070 */
[----:B------:R-:W-:Y:S01]  /*01c0*/  ISETP.NE.AND P1, PT, R9, RZ, PT ;  /* 0x000000ff0900720c */ /* 0x000fe20003f25270 */
[----:B0-----:R-:W-:-:S06]  /*01d0*/  ULEA UR4, UR5, UR4, 0x18 ;  /* 0x0000000405047291 */ /* 0x001fcc000f8ec0ff */
[----:B------:R-:W-:-:S05]  /*01e0*/  LEA R7, R9, UR4, 0x3 ;  /* 0x0000000409077c11 */ /* 0x000fca000f8e18ff */
[----:B--2---:R0:W-:Y:S04]  /*01f0*/  @P0 STS.64 [R7], R2 ;  /* 0x0000000207000388 */ /* 0x0041e80000000a00 */
[----:B------:R0:W-:Y:S01]  /*0200*/  @!P0 STS.64 [R7], RZ ;  /* 0x000000ff07008388 */ /* 0x0001e20000000a00 */
[----:B------:R-:W-:Y:S06]  /*0210*/  BAR.SYNC.DEFER_BLOCKING 0x0 ;  /* 0x0000000000007b1d */ /* 0x000fec0000010000 */
[----:B------:R-:W-:Y:S05]  /*0220*/  @!P2 BRA `(.L_x_0) ;  /* 0x000000000040a947 */ /* 0x000fea0003800000 */
[----:B------:R-:W1:Y:S01]  /*0230*/  LDCU UR4, c[0x0][0x390] ;  /* 0x00007200ff0477ac */ /* 0x000e620008000800 */
[----:B------:R-:W-:Y:S01]  /*0240*/  NOP ;  /* 0x0000000000007918 */ /* 0x000fe20000000000 */
.L_x_1:
[----:B------:R-:W-:-:S05]  /*0250*/  SHF.R.U32.HI R12, RZ, 0x1, R6 ;  /* 0x00000001ff0c7819 */ /* 0x000fca0000011606 */
[----:B0-----:R-:W-:-:S05]  /*0260*/  IMAD.IADD R2, R0, 0x1, R12 ;  /* 0x0000000100027824 */ /* 0x001fca00078e020c */
[----:B-1----:R-:W-:-:S04]  /*0270*/  ISETP.GE.U32.AND P0, PT, R2, UR4, PT ;  /* 0x0000000402007c0c */ /* 0x002fc8000bf06070 */
[----:B------:R-:W-:-:S13]  /*0280*/  ISETP.GE.U32.OR P0, PT, R9, R12, P0 ;  /* 0x0000000c0900720c */ /* 0x000fda0000706470 */
[----:B------:R-:W-:Y:S01]  /*0290*/  @!P0 IMAD R8, R12, 0x8, R7 ;  /* 0x000000080c088824 */ /* 0x000fe200078e0207 */
[----:B------:R-:W-:Y:S04]  /*02a0*/  @!P0 LDS.64 R4, [R7] ;  /* 0x0000000007048984 */ /* 0x000fe80000000a00 */
[----:B------:R-:W0:Y:S02]  /*02b0*/  @!P0 LDS.64 R2, [R8] ;  /* 0x0000000008028984 */ /* 0x000e240000000a00 */
[----:B0-----:R-:W-:-:S05]  /*02c0*/  @!P0 IADD3 R2, P2, PT, R2, R4, RZ ;  /* 0x0000000402028210 */ /* 0x001fca0007f5e0ff */
[----:B------:R-:W-:-:S05]  /*02d0*/  @!P0 IMAD.X R3, R3, 0x1, R5, P2 ;  /* 0x0000000103038824 */ /* 0x000fca00010e0605 */
[----:B------:R2:W-:Y:S01]  /*02e0*/  @!P0 STS.64 [R7], R2 ;  /* 0x0000000207008388 */ /* 0x0005e20000000a00 */
[----:B------:R-:W-:Y:S01]  /*02f0*/  BAR.SYNC.DEFER_BLOCKING 0x0 ;  /* 0x0000000000007b1d */ /* 0x000fe20000010000 */
[----:B------:R-:W-:Y:S01]  /*0300*/  ISETP.GT.U32.AND P0, PT, R6, 0x3, PT ;  /* 0x000000030600780c */ /* 0x000fe20003f04070 */
[----:B------:R-:W-:-:S12]  /*0310*/  IMAD.MOV.U32 R6, RZ, RZ, R12 ;  /* 0x000000ffff067224 */ /* 0x000fd800078e000c */
[----:B--2---:R-:W-:Y:S05]  /*0320*/  @P0 BRA `(.L_x_1) ;  /* 0xfffffffc00c80947 */ /* 0x004fea000383ffff */
.L_x_0:
[----:B------:R-:W-:Y:S05]  /*0330*/  @P1 EXIT ;  /* 0x000000000000194d */ /* 0x000fea0003800000 */
[----:B------:R-:W1:Y:S01]  /*0340*/  S2UR UR5, SR_CgaCtaId ;  /* 0x00000000000579c3 */ /* 0x000e620000008800 */
[----:B------:R-:W-:-:S07]  /*0350*/  UMOV UR4, 0x400 ;  /* 0x0000040000047882 */ /* 0x000fce0000000000 */
[----:B0-----:R-:W0:Y:S08]  /*0360*/  LDC R7, c[0x0][0x370] ;  /* 0x0000dc00ff077b82 */ /* 0x001e300000000800 */
[----:B------:R-:W2:Y:S01]  /*0370*/  LDC.64 R4, c[0x0][0x388] ;  /* 0x0000e200ff047b82 */ /* 0x000ea20000000a00 */
[----:B-1----:R-:W-:Y:S01]  /*0380*/  ULEA UR4, UR5, UR4, 0x18 ;  /* 0x0000000405047291 */ /* 0x002fe2000f8ec0ff */
[----:B0-----:R-:W-:-:S08]  /*0390*/  IMAD R7, R10, R7, UR6 ;  /* 0x000000060a077e24 */ /* 0x001fd0000f8e0207 */
[----:B------:R-:W0:Y:S01]  /*03a0*/  LDS.64 R2, [UR4] ;  /* 0x00000004ff027984 */ /* 0x000e220008000a00 */
[----:B--2---:R-:W-:-:S05]  /*03b0*/  IMAD.WIDE.U32 R4, R7, 0x8, R4 ;  /* 0x0000000807047825 */ /* 0x004fca00078e0004 */
[----:B0-----:R-:W-:Y:S01]  /*03c0*/  STG.E.64 desc[UR8][R4.64], R2 ;  /* 0x0000000204007986 */ /* 0x001fe2000c101b08 */
[----:B------:R-:W-:Y:S05]  /*03d0*/  EXIT ;  /* 0x000000000000794d */ /* 0x000fea0003800000 */
.L_x_2:
[----:B------:R-:W-:-:S00]  /*03e0*/  BRA `(.L_x_2) ;  /* 0xfffffffc00fc7947 */ /* 0x000fc0000383ffff */
[----:B------:R-:W-:-:S00]  /*03f0*/  NOP ;  /* 0x0000000000007918 */ /* 0x000fc00000000000 */
        /* <DEDUP_REMOVED lines=8> */
.L_x_4:


//--------------------- .text._Z8addRangePxiiiiiii --------------------------
	.section	.text._Z8addRangePxiiiiiii,"ax",@progbits
	.align	128
        .global         _Z8addRangePxiiiiiii
        .type           _Z8addRangePxiiiiiii,@function
        .size           _Z8addRangePxiiiiiii,(.L_x_5 - _Z8addRangePxiiiiiii)
        .other          _Z8addRangePxiiiiiii,@"STO_CUDA_ENTRY STV_DEFAULT"
_Z8addRangePxiiiiiii:
.text._Z8addRangePxiiiiiii:
[----:B------:R-:W-:Y:S01]  /*0000*/  LDC R1, c[0x0][0x37c] ;  /* 0x0000df00ff017b82 */ /* 0x000fe20000000800 */
[----:B------:R-:W0:Y:S07]  /*0010*/  S2R R3, SR_TID.X ;  /* 0x0000000000037919 */ /* 0x000e2e0000002100 */
[----:B------:R-:W0:Y:S01]  /*0020*/  S2UR UR4, SR_CTAID.X ;  /* 0x00000000000479c3 */ /* 0x000e220000002500 */
[----:B------:R-:W1:Y:S01]  /*0030*/  LDCU.128 UR8, c[0x0][0x390] ;  /* 0x00007200ff0877ac */ /* 0x000e620008000c00 */
[----:B------:R-:W2:Y:S06]  /*0040*/  S2R R5, SR_TID.Y ;  /* 0x0000000000057919 */ /* 0x000eac0000002200 */
[----:B------:R-:W0:Y:S08]  /*0050*/  LDC R0, c[0x0][0x360] ;  /* 0x0000d800ff007b82 */ /* 0x000e300000000800 */
[----:B------:R-:W2:Y:S08]  /*0060*/  S2UR UR5, SR_CTAID.Y ;  /* 0x00000000000579c3 */ /* 0x000eb00000002600 */
[----:B------:R-:W2:Y:S01]  /*0070*/  LDC R2, c[0x0][0x364] ;  /* 0x0000d900ff027b82 */ /* 0x000ea20000000800 */
[----:B0-----:R-:W-:Y:S01]  /*0080*/  IMAD R0, R0, UR4, R3 ;  /* 0x0000000400007c24 */ /* 0x001fe2000f8e0203 */
[----:B------:R-:W0:Y:S04]  /*0090*/  LDCU UR4, c[0x0][0x388] ;  /* 0x00007100ff0477ac */ /* 0x000e280008000800 */
[----:B-1----:R-:W-:-:S04]  /*00a0*/  ISETP.GT.U32.AND P0, PT, R0, UR11, PT ;  /* 0x0000000b00007c0c */ /* 0x002fc8000bf04070 */
[----:B------:R-:W-:Y:S01]  /*00b0*/  ISETP.GE.U32.AND P0, PT, R0, UR9, !P0 ;  /* 0x0000000900007c0c */ /* 0x000fe2000c706070 */
[----:B--2---:R-:W-:-:S04]  /*00c0*/  IMAD R3, R2, UR5, R5 ;  /* 0x0000000502037c24 */ /* 0x004fc8000f8e0205 */
[C---:B0-----:R-:W-:Y:S01]  /*00d0*/  IMAD R5, R3.reuse, UR4, R0 ;  /* 0x0000000403057c24 */ /* 0x041fe2000f8e0200 */
[----:B------:R-:W-:-:S04]  /*00e0*/  ISETP.GT.U32.AND P1, PT, R3, UR10, PT ;  /* 0x0000000a03007c0c */ /* 0x000fc8000bf24070 */
[----:B------:R-:W-:-:S04]  /*00f0*/  ISETP.GE.U32.AND P1, PT, R3, UR8, !P1 ;  /* 0x0000000803007c0c */ /* 0x000fc8000cf26070 */
[----:B------:R-:W-:-:S13]  /*0100*/  PLOP3.LUT P0, PT, P0, P1, PT, 0x80, 0x8 ;  /* 0x000000000008781c */ /* 0x000fda0000703070 */
[----:B------:R-:W-:Y:S05]  /*0110*/  @!P0 EXIT ;  /* 0x000000000000894d */ /* 0x000fea0003800000 */
[----:B------:R-:W0:Y:S01]  /*0120*/  LDC.64 R2, c[0x0][0x380] ;  /* 0x0000e000ff027b82 */ /* 0x000e220000000a00 */
[----:B------:R-:W1:Y:S07]  /*0130*/  LDCU.64 UR4, c[0x0][0x358] ;  /* 0x00006b00ff0477ac */ /* 0x000e6e0008000a00 */
[----:B------:R-:W2:Y:S01]  /*0140*/  LDC R7, c[0x0][0x3a0] ;  /* 0x0000e800ff077b82 */ /* 0x000ea20000000800 */
[----:B0-----:R-:W-:-:S05]  /*0150*/  IMAD.WIDE.U32 R2, R5, 0x8, R2 ;  /* 0x0000000805027825 */ /* 0x001fca00078e0002 */
[----:B-1----:R-:W2:Y:S02]  /*0160*/  LDG.E.64 R4, desc[UR4][R2.64] ;  /* 0x0000000402047981 */ /* 0x002ea4000c1e1b00 */
[----:B--2---:R-:W-:-:S04]  /*0170*/  IADD3 R4, P0, PT, R4, R7, RZ ;  /* 0x0000000704047210 */ /* 0x004fc80007f1e0ff */
[----:B------:R-:W-:-:S05]  /*0180*/  LEA.HI.X.SX32 R5, R7, R5, 0x1, P0 ;  /* 0x0000000507057211 */ /* 0x000fca00000f0eff */
[----:B------:R-:W-:Y:S01]  /*0190*/  STG.E.64 desc[UR4][R2.64], R4 ;  /* 0x0000000402007986 */ /* 0x000fe2000c101b04 */
[----:B------:R-:W-:Y:S05]  /*01a0*/  EXIT ;  /* 0x000000000000794d */ /* 0x000fea0003800000 */
.L_x_3:
        /* <DEDUP_REMOVED lines=13> */
.L_x_5:


//--------------------- .nv.shared._Z8sumRangePxS_iiiiii --------------------------
	.section	.nv.shared._Z8sumRangePxS_iiiiii,"aw",@nobits
	.sectionflags	@""
	.align	8
.nv.shared._Z8sumRangePxS_iiiiii:
	.zero		2048


//--------------------- .nv.shared.reserved.0     --------------------------
	.section	.nv.shared.reserved.0,"aw",@nobits
	.weak		__nv_reservedSMEM_offset_0_alias
	.size		__nv_reservedSMEM_offset_0_alias, 0, 64
	.other		__nv_reservedSMEM_offset_0_alias,@"STO_CUDA_RESERVED_SHARED STV_DEFAULT"
__nv_reservedSMEM_offset_0_alias:
	.zero		0
	.zero		64


//--------------------- .nv.constant0._Z8sumRangePxS_iiiiii --------------------------
	.section	.nv.constant0._Z8sumRangePxS_iiiiii,"a",@progbits
	.sectionflags	@""
	.align	4
.nv.constant0._Z8sumRangePxS_iiiiii:
	.zero		936


//--------------------- .nv.constant0._Z8addRangePxiiiiiii --------------------------
	.section	.nv.constant0._Z8addRangePxiiiiiii,"a",@progbits
	.sectionflags	@""
	.align	4
.nv.constant0._Z8addRangePxiiiiiii:
	.zero		932


//--------------------- SYMBOLS --------------------------

	.type		.nv.reservedSmem.offset0,@object
	.size		.nv.reservedSmem.offset0,0x4
	.type		.nv.reservedSmem.cap,@object
	.size		.nv.reservedSmem.cap,0x4
